//
// Generated by NVIDIA NVVM Compiler
//
// Compiler Build ID: CL-36424714
// Cuda compilation tools, release 13.0, V13.0.88
// Based on NVVM 20.0.0
//

.version 9.0
.target sm_100
.address_size 64

	// .globl	_Z5histoPjPhii
// _ZZ5histoPjPhiiE7histo_s has been demoted

.visible .entry _Z5histoPjPhii(
	.param .u64 .ptr .align 1 _Z5histoPjPhii_param_0,
	.param .u64 .ptr .align 1 _Z5histoPjPhii_param_1,
	.param .u32 _Z5histoPjPhii_param_2,
	.param .u32 _Z5histoPjPhii_param_3
)
{
	.reg .pred 	%p<9>;
	.reg .b16 	%rs<6>;
	.reg .b32 	%r<56>;
	.reg .b64 	%rd<15>;
	// demoted variable
	.shared .align 4 .b8 _ZZ5histoPjPhiiE7histo_s[1024];
	ld.param.u64 	%rd2, [_Z5histoPjPhii_param_0];
	ld.param.u64 	%rd3, [_Z5histoPjPhii_param_1];
	ld.param.u32 	%r15, [_Z5histoPjPhii_param_2];
	ld.param.u32 	%r16, [_Z5histoPjPhii_param_3];
	cvta.to.global.u64 	%rd1, %rd3;
	mov.u32 	%r1, %tid.x;
	setp.gt.u32 	%p1, %r1, 255;
	shl.b32 	%r17, %r1, 2;
	mov.u32 	%r18, _ZZ5histoPjPhiiE7histo_s;
	add.s32 	%r2, %r18, %r17;
	@%p1 bra 	$L__BB0_2;
	mov.b32 	%r19, 0;
	st.shared.u32 	[%r2], %r19;
$L__BB0_2:
	bar.sync 	0;
	mov.u32 	%r20, %ctaid.x;
	mov.u32 	%r21, %ntid.x;
	mad.lo.s32 	%r54, %r20, %r21, %r1;
	mov.u32 	%r22, %nctaid.x;
	mul.lo.s32 	%r4, %r21, %r22;
	mul.lo.s32 	%r5, %r16, %r15;
	setp.ge.s32 	%p2, %r54, %r5;
	@%p2 bra 	$L__BB0_9;
	add.s32 	%r23, %r54, %r4;
	max.s32 	%r24, %r5, %r23;
	setp.lt.s32 	%p3, %r23, %r5;
	selp.u32 	%r25, 1, 0, %p3;
	add.s32 	%r26, %r23, %r25;
	sub.s32 	%r27, %r24, %r26;
	div.u32 	%r28, %r27, %r4;
	add.s32 	%r6, %r28, %r25;
	and.b32  	%r29, %r6, 3;
	setp.eq.s32 	%p4, %r29, 3;
	@%p4 bra 	$L__BB0_6;
	add.s32 	%r30, %r6, 1;
	and.b32  	%r31, %r30, 3;
	neg.s32 	%r52, %r31;
$L__BB0_5:
	.pragma "nounroll";
	cvt.s64.s32 	%rd4, %r54;
	add.s64 	%rd5, %rd1, %rd4;
	ld.global.u8 	%rs1, [%rd5];
	mul.wide.u16 	%r32, %rs1, 4;
	add.s32 	%r34, %r18, %r32;
	atom.shared.add.u32 	%r35, [%r34], 1;
	add.s32 	%r54, %r54, %r4;
	add.s32 	%r52, %r52, 1;
	setp.ne.s32 	%p5, %r52, 0;
	@%p5 bra 	$L__BB0_5;
$L__BB0_6:
	setp.lt.u32 	%p6, %r6, 3;
	@%p6 bra 	$L__BB0_9;
	cvt.s64.s32 	%rd8, %r4;
	shl.b32 	%r49, %r4, 2;
$L__BB0_8:
	cvt.s64.s32 	%rd6, %r54;
	add.s64 	%rd7, %rd1, %rd6;
	ld.global.u8 	%rs2, [%rd7];
	mul.wide.u16 	%r36, %rs2, 4;
	add.s32 	%r38, %r18, %r36;
	atom.shared.add.u32 	%r39, [%r38], 1;
	add.s64 	%rd9, %rd7, %rd8;
	ld.global.u8 	%rs3, [%rd9];
	mul.wide.u16 	%r40, %rs3, 4;
	add.s32 	%r41, %r18, %r40;
	atom.shared.add.u32 	%r42, [%r41], 1;
	add.s64 	%rd10, %rd9, %rd8;
	ld.global.u8 	%rs4, [%rd10];
	mul.wide.u16 	%r43, %rs4, 4;
	add.s32 	%r44, %r18, %r43;
	atom.shared.add.u32 	%r45, [%r44], 1;
	add.s64 	%rd11, %rd10, %rd8;
	ld.global.u8 	%rs5, [%rd11];
	mul.wide.u16 	%r46, %rs5, 4;
	add.s32 	%r47, %r18, %r46;
	atom.shared.add.u32 	%r48, [%r47], 1;
	add.s32 	%r54, %r49, %r54;
	setp.lt.s32 	%p7, %r54, %r5;
	@%p7 bra 	$L__BB0_8;
$L__BB0_9:
	setp.gt.u32 	%p8, %r1, 255;
	bar.sync 	0;
	@%p8 bra 	$L__BB0_11;
	cvta.to.global.u64 	%rd12, %rd2;
	mul.wide.u32 	%rd13, %r1, 4;
	add.s64 	%rd14, %rd12, %rd13;
	ld.shared.u32 	%r50, [%r2];
	atom.global.add.u32 	%r51, [%rd14], %r50;
$L__BB0_11:
	ret;

}


// ===== COMPILED SASS (sm_100) =====

	.target	sm_100

	.elftype	@"ET_EXEC"


//--------------------- .note.nv.tkinfo           --------------------------
	.section	.note.nv.tkinfo,"",@"SHT_NOTE"
	.sectionflags	@"SHF_NOTE_NV_TKINFO"
	.tkinfo
        /*0018*/ 	.word	0x00000002
        /*0030*/ 	.string	""
        /*0030*/ 	.string	"ptxas"
        /*0030*/ 	.string	"Cuda compilation tools, release 13.0, V13.0.88"
        /*0030*/ 	.string	"Build cuda_13.0.r13.0/compiler.36424714_0"
        /*0030*/ 	.string	"-arch sm_100 -m 64 "



//--------------------- .note.nv.cuinfo           --------------------------
	.section	.note.nv.cuinfo,"",@"SHT_NOTE"
	.sectionflags	@"SHF_NOTE_NV_CUINFO"
        /*0018*/ 	.short	0x0002
        /*001a*/ 	.short	0x0064
        /*001c*/ 	.short	0x0082
	.zero		2


//--------------------- .nv.info                  --------------------------
	.section	.nv.info,"",@"SHT_CUDA_INFO"
	.align	4


	//----- nvinfo : EIATTR_REGCOUNT
	.align		4
        /*0000*/ 	.byte	0x04, 0x2f
        /*0002*/ 	.short	(.L_1 - .L_0)
	.align		4
.L_0:
        /*0004*/ 	.word	index@(_Z5histoPjPhii)
        /*0008*/ 	.word	0x00000014


	//----- nvinfo : EIATTR_FRAME_SIZE
	.align		4
.L_1:
        /*000c*/ 	.byte	0x04, 0x11
        /*000e*/ 	.short	(.L_3 - .L_2)
	.align		4
.L_2:
        /*0010*/ 	.word	index@(_Z5histoPjPhii)
        /*0014*/ 	.word	0x00000000


	//----- nvinfo : EIATTR_MIN_STACK_SIZE
	.align		4
.L_3:
        /*0018*/ 	.byte	0x04, 0x12
        /*001a*/ 	.short	(.L_5 - .L_4)
	.align		4
.L_4:
        /*001c*/ 	.word	index@(_Z5histoPjPhii)
        /*0020*/ 	.word	0x00000000
.L_5:


//--------------------- .nv.compat                --------------------------
	.section	.nv.compat,"",@"SHT_CUDA_COMPAT_INFO"
	.align	4
        /*0000*/ 	.byte	0x02, 0x09, 0x00, 0x00, 0x02, 0x02, 0x01, 0x00, 0x02, 0x05, 0x05, 0x00, 0x03, 0x07, 0x01, 0x01
        /*0010*/ 	.byte	0x02, 0x03, 0x00, 0x00, 0x02, 0x06, 0x01, 0x00, 0x04, 0x0b, 0x08, 0x00, 0x09, 0x00, 0x00, 0x00
        /*0020*/ 	.byte	0x00, 0x00, 0x00, 0x00


//--------------------- .nv.info._Z5histoPjPhii   --------------------------
	.section	.nv.info._Z5histoPjPhii,"",@"SHT_CUDA_INFO"
	.sectionflags	@""
	.align	4


	//----- nvinfo : EIATTR_CUDA_API_VERSION
	.align		4
        /*0000*/ 	.byte	0x04, 0x37
        /*0002*/ 	.short	(.L_7 - .L_6)
.L_6:
        /*0004*/ 	.word	0x00000082


	//----- nvinfo : EIATTR_KPARAM_INFO
	.align		4
.L_7:
        /*0008*/ 	.byte	0x04, 0x17
        /*000a*/ 	.short	(.L_9 - .L_8)
.L_8:
        /*000c*/ 	.word	0x00000000
        /*0010*/ 	.short	0x0003
        /*0012*/ 	.short	0x0014
        /*0014*/ 	.byte	0x00, 0xf0, 0x11, 0x00


	//----- nvinfo : EIATTR_KPARAM_INFO
	.align		4
.L_9:
        /*0018*/ 	.byte	0x04, 0x17
        /*001a*/ 	.short	(.L_11 - .L_10)
.L_10:
        /*001c*/ 	.word	0x00000000
        /*0020*/ 	.short	0x0002
        /*0022*/ 	.short	0x0010
        /*0024*/ 	.byte	0x00, 0xf0, 0x11, 0x00


	//----- nvinfo : EIATTR_KPARAM_INFO
	.align		4
.L_11:
        /*0028*/ 	.byte	0x04, 0x17
        /*002a*/ 	.short	(.L_13 - .L_12)
.L_12:
        /*002c*/ 	.word	0x00000000
        /*0030*/ 	.short	0x0001
        /*0032*/ 	.short	0x0008
        /*0034*/ 	.byte	0x00, 0xf5, 0x21, 0x00


	//----- nvinfo : EIATTR_KPARAM_INFO
	.align		4
.L_13:
        /*0038*/ 	.byte	0x04, 0x17
        /*003a*/ 	.short	(.L_15 - .L_14)
.L_14:
        /*003c*/ 	.word	0x00000000
        /*0040*/ 	.short	0x0000
        /*0042*/ 	.short	0x0000
        /*0044*/ 	.byte	0x00, 0xf5, 0x21, 0x00


	//----- nvinfo : EIATTR_SPARSE_MMA_MASK
	.align		4
.L_15:
        /*0048*/ 	.byte	0x03, 0x50
        /*004a*/ 	.short	0x0000


	//----- nvinfo : EIATTR_MAXREG_COUNT
	.align		4
        /*004c*/ 	.byte	0x03, 0x1b
        /*004e*/ 	.short	0x00ff


	//----- nvinfo : EIATTR_NUM_BARRIERS
	.align		4
        /*0050*/ 	.byte	0x02, 0x4c
        /*0052*/ 	.byte	0x01
	.zero		1


	//----- nvinfo : EIATTR_MERCURY_ISA_VERSION
	.align		4
        /*0054*/ 	.byte	0x03, 0x5f
        /*0056*/ 	.short	0x0101


	//----- nvinfo : EIATTR_VRC_CTA_INIT_COUNT
	.align		4
        /*0058*/ 	.byte	0x02, 0x4a
	.zero		1
	.zero		1


	//----- nvinfo : EIATTR_EXIT_INSTR_OFFSETS
	.align		4
        /*005c*/ 	.byte	0x04, 0x1c
        /*005e*/ 	.short	(.L_17 - .L_16)


	//   ....[0]....
.L_16:
        /*0060*/ 	.word	0x000005b0


	//   ....[1]....
        /*0064*/ 	.word	0x00000600


	//----- nvinfo : EIATTR_CRS_STACK_SIZE
	.align		4
.L_17:
        /*0068*/ 	.byte	0x04, 0x1e
        /*006a*/ 	.short	(.L_19 - .L_18)
.L_18:
        /*006c*/ 	.word	0x00000000


	//----- nvinfo : EIATTR_CBANK_PARAM_SIZE
	.align		4
.L_19:
        /*0070*/ 	.byte	0x03, 0x19
        /*0072*/ 	.short	0x0018


	//----- nvinfo : EIATTR_PARAM_CBANK
	.align		4
        /*0074*/ 	.byte	0x04, 0x0a
        /*0076*/ 	.short	(.L_21 - .L_20)
	.align		4
.L_20:
        /*0078*/ 	.word	index@(.nv.constant0._Z5histoPjPhii)
        /*007c*/ 	.short	0x0380
        /*007e*/ 	.short	0x0018


	//----- nvinfo : EIATTR_SW_WAR
	.align		4
.L_21:
        /*0080*/ 	.byte	0x04, 0x36
        /*0082*/ 	.short	(.L_23 - .L_22)
.L_22:
        /*0084*/ 	.word	0x00000008
.L_23:


//--------------------- .nv.callgraph             --------------------------
	.section	.nv.callgraph,"",@"SHT_CUDA_CALLGRAPH"
	.align	4
	.sectionentsize	8
	.align		4
        /*0000*/ 	.word	0x00000000
	.align		4
        /*0004*/ 	.word	0xffffffff
	.align		4
        /*0008*/ 	.word	0x00000000
	.align		4
        /*000c*/ 	.word	0xfffffffe
	.align		4
        /*0010*/ 	.word	0x00000000
	.align		4
        /*0014*/ 	.word	0xfffffffd
	.align		4
        /*0018*/ 	.word	0x00000000
	.align		4
        /*001c*/ 	.word	0xfffffffc


//--------------------- .text._Z5histoPjPhii      --------------------------
	.section	.text._Z5histoPjPhii,"ax",@progbits
	.align	128
        .global         _Z5histoPjPhii
        .type           _Z5histoPjPhii,@function
        .size           _Z5histoPjPhii,(.L_x_7 - _Z5histoPjPhii)
        .other          _Z5histoPjPhii,@"STO_CUDA_ENTRY STV_DEFAULT"
_Z5histoPjPhii:
.text._Z5histoPjPhii:
[----:B------:R-:W-:Y:S01]  /*0000*/  LDC R1, c[0x0][0x37c] ;  /* 0x0000df00ff017b82 */ /* 0x000fe20000000800 */
[----:B------:R-:W0:Y:S07]  /*0010*/  S2R R0, SR_TID.X ;  /* 0x0000000000007919 */ /* 0x000e2e0000002100 */
[----:B------:R-:W1:Y:S01]  /*0020*/  S2UR UR5, SR_CgaCtaId ;  /* 0x00000000000579c3 */ /* 0x000e620000008800 */
[----:B------:R-:W2:Y:S01]  /*0030*/  LDCU.64 UR6, c[0x0][0x390] ;  /* 0x00007200ff0677ac */ /* 0x000ea20008000a00 */
[----:B------:R-:W-:Y:S01]  /*0040*/  BSSY.RECONVERGENT B0, `(.L_x_0) ;  /* 0x0000055000007945 */ /* 0x000fe20003800200 */
[----:B------:R-:W-:Y:S01]  /*0050*/  UMOV UR4, 0x400 ;  /* 0x0000040000047882 */ /* 0x000fe20000000000 */
[----:B------:R-:W3:Y:S04]  /*0060*/  LDCU.64 UR10, c[0x0][0x358] ;  /* 0x00006b00ff0a77ac */ /* 0x000ee80008000a00 */
[----:B------:R-:W4:Y:S01]  /*0070*/  S2UR UR8, SR_CTAID.X ;  /* 0x00000000000879c3 */ /* 0x000f220000002500 */
[----:B------:R-:W0:Y:S01]  /*0080*/  LDCU.64 UR12, c[0x0][0x388] ;  /* 0x00007100ff0c77ac */ /* 0x000e220008000a00 */
[----:B------:R-:W0:Y:S06]  /*0090*/  LDCU.64 UR14, c[0x0][0x388] ;  /* 0x00007100ff0e77ac */ /* 0x000e2c0008000a00 */
[----:B------:R-:W4:Y:S01]  /*00a0*/  LDC R7, c[0x0][0x360] ;  /* 0x0000d800ff077b82 */ /* 0x000f220000000800 */
[----:B-1----:R-:W-:-:S02]  /*00b0*/  ULEA UR4, UR5, UR4, 0x18 ;  /* 0x0000000405047291 */ /* 0x002fc4000f8ec0ff */
[----:B--2---:R-:W-:Y:S01]  /*00c0*/  UIMAD UR5, UR7, UR6, URZ ;  /* 0x00000006070572a4 */ /* 0x004fe2000f8e02ff */
[----:B------:R-:W1:Y:S01]  /*00d0*/  LDCU UR6, c[0x0][0x370] ;  /* 0x00006e00ff0677ac */ /* 0x000e620008000800 */
[C---:B0-----:R-:W-:Y:S02]  /*00e0*/  ISETP.GT.U32.AND P0, PT, R0.reuse, 0xff, PT ;  /* 0x000000ff0000780c */ /* 0x041fe40003f04070 */
[----:B------:R-:W-:Y:S01]  /*00f0*/  LEA R3, R0, UR4, 0x2 ;  /* 0x0000000400037c11 */ /* 0x000fe2000f8e10ff */
[----:B----4-:R-:W-:-:S10]  /*0100*/  IMAD R5, R7, UR8, R0 ;  /* 0x0000000807057c24 */ /* 0x010fd4000f8e0200 */
[----:B------:R0:W-:Y:S01]  /*0110*/  @!P0 STS [R3], RZ ;  /* 0x000000ff03008388 */ /* 0x0001e20000000800 */
[----:B------:R-:W-:Y:S01]  /*0120*/  BAR.SYNC.DEFER_BLOCKING 0x0 ;  /* 0x0000000000007b1d */ /* 0x000fe20000010000 */
[----:B------:R-:W-:Y:S01]  /*0130*/  ISETP.GE.AND P1, PT, R5, UR5, PT ;  /* 0x0000000505007c0c */ /* 0x000fe2000bf26270 */
[----:B-1----:R-:W-:-:S12]  /*0140*/  IMAD R2, R7, UR6, RZ ;  /* 0x0000000607027c24 */ /* 0x002fd8000f8e02ff */
[----:B0--3--:R-:W-:Y:S05]  /*0150*/  @P1 BRA `(.L_x_1) ;  /* 0x00000004000c1947 */ /* 0x009fea0003800000 */
[----:B------:R-:W0:Y:S01]  /*0160*/  I2F.U32.RP R10, R2 ;  /* 0x00000002000a7306 */ /* 0x000e220000209000 */
[C---:B------:R-:W-:Y:S01]  /*0170*/  IMAD.IADD R4, R2.reuse, 0x1, R5 ;  /* 0x0000000102047824 */ /* 0x040fe200078e0205 */
[----:B------:R-:W-:Y:S01]  /*0180*/  ISETP.NE.U32.AND P3, PT, R2, RZ, PT ;  /* 0x000000ff0200720c */ /* 0x000fe20003f65070 */
[----:B------:R-:W-:Y:S01]  /*0190*/  IMAD.MOV R11, RZ, RZ, -R2 ;  /* 0x000000ffff0b7224 */ /* 0x000fe200078e0a02 */
[----:B------:R-:W-:Y:S02]  /*01a0*/  BSSY.RECONVERGENT B1, `(.L_x_2) ;  /* 0x0000025000017945 */ /* 0x000fe40003800200 */
[C---:B------:R-:W-:Y:S02]  /*01b0*/  ISETP.GE.AND P1, PT, R4.reuse, UR5, PT ;  /* 0x0000000504007c0c */ /* 0x040fe4000bf26270 */
[----:B------:R-:W-:Y:S02]  /*01c0*/  VIMNMX R9, PT, PT, R4, UR5, !PT ;  /* 0x0000000504097c48 */ /* 0x000fe4000ffe0100 */
[----:B------:R-:W-:-:S04]  /*01d0*/  SEL R8, RZ, 0x1, P1 ;  /* 0x00000001ff087807 */ /* 0x000fc80000800000 */
[----:B------:R-:W-:Y:S01]  /*01e0*/  IADD3 R9, PT, PT, R9, -R4, -R8 ;  /* 0x8000000409097210 */ /* 0x000fe20007ffe808 */
[----:B0-----:R-:W0:Y:S02]  /*01f0*/  MUFU.RCP R10, R10 ;  /* 0x0000000a000a7308 */ /* 0x001e240000001000 */
[----:B0-----:R-:W-:-:S06]  /*0200*/  VIADD R6, R10, 0xffffffe ;  /* 0x0ffffffe0a067836 */ /* 0x001fcc0000000000 */
[----:B------:R0:W1:Y:S02]  /*0210*/  F2I.FTZ.U32.TRUNC.NTZ R7, R6 ;  /* 0x0000000600077305 */ /* 0x000064000021f000 */
[----:B0-----:R-:W-:Y:S02]  /*0220*/  IMAD.MOV.U32 R6, RZ, RZ, RZ ;  /* 0x000000ffff067224 */ /* 0x001fe400078e00ff */
[----:B-1----:R-:W-:-:S04]  /*0230*/  IMAD R11, R11, R7, RZ ;  /* 0x000000070b0b7224 */ /* 0x002fc800078e02ff */
[----:B------:R-:W-:-:S06]  /*0240*/  IMAD.HI.U32 R10, R7, R11, R6 ;  /* 0x0000000b070a7227 */ /* 0x000fcc00078e0006 */
[----:B------:R-:W-:-:S04]  /*0250*/  IMAD.HI.U32 R7, R10, R9, RZ ;  /* 0x000000090a077227 */ /* 0x000fc800078e00ff */
[----:B------:R-:W-:-:S04]  /*0260*/  IMAD.MOV R4, RZ, RZ, -R7 ;  /* 0x000000ffff047224 */ /* 0x000fc800078e0a07 */
[----:B------:R-:W-:-:S05]  /*0270*/  IMAD R9, R2, R4, R9 ;  /* 0x0000000402097224 */ /* 0x000fca00078e0209 */
[----:B------:R-:W-:-:S13]  /*0280*/  ISETP.GE.U32.AND P1, PT, R9, R2, PT ;  /* 0x000000020900720c */ /* 0x000fda0003f26070 */
[----:B------:R-:W-:Y:S02]  /*0290*/  @P1 IMAD.IADD R9, R9, 0x1, -R2 ;  /* 0x0000000109091824 */ /* 0x000fe400078e0a02 */
[----:B------:R-:W-:-:S03]  /*02a0*/  @P1 VIADD R7, R7, 0x1 ;  /* 0x0000000107071836 */ /* 0x000fc60000000000 */
[----:B------:R-:W-:-:S13]  /*02b0*/  ISETP.GE.U32.AND P2, PT, R9, R2, PT ;  /* 0x000000020900720c */ /* 0x000fda0003f46070 */
[----:B------:R-:W-:Y:S01]  /*02c0*/  @P2 VIADD R7, R7, 0x1 ;  /* 0x0000000107072836 */ /* 0x000fe20000000000 */
[----:B------:R-:W-:-:S05]  /*02d0*/  @!P3 LOP3.LUT R7, RZ, R2, RZ, 0x33, !PT ;  /* 0x00000002ff07b212 */ /* 0x000fca00078e33ff */
[----:B------:R-:W-:-:S05]  /*02e0*/  IMAD.IADD R4, R8, 0x1, R7 ;  /* 0x0000000108047824 */ /* 0x000fca00078e0207 */
[C---:B------:R-:W-:Y:S02]  /*02f0*/  LOP3.LUT R6, R4.reuse, 0x3, RZ, 0xc0, !PT ;  /* 0x0000000304067812 */ /* 0x040fe400078ec0ff */
[----:B------:R-:W-:Y:S02]  /*0300*/  ISETP.GE.U32.AND P1, PT, R4, 0x3, PT ;  /* 0x000000030400780c */ /* 0x000fe40003f26070 */
[----:B------:R-:W-:-:S13]  /*0310*/  ISETP.NE.AND P2, PT, R6, 0x3, PT ;  /* 0x000000030600780c */ /* 0x000fda0003f45270 */
[----:B------:R-:W-:Y:S05]  /*0320*/  @!P2 BRA `(.L_x_3) ;  /* 0x000000000030a947 */ /* 0x000fea0003800000 */
[----:B------:R-:W-:-:S05]  /*0330*/  VIADD R4, R4, 0x1 ;  /* 0x0000000104047836 */ /* 0x000fca0000000000 */
[----:B------:R-:W-:-:S05]  /*0340*/  LOP3.LUT R4, R4, 0x3, RZ, 0xc0, !PT ;  /* 0x0000000304047812 */ /* 0x000fca00078ec0ff */
[----:B------:R-:W-:-:S07]  /*0350*/  IMAD.MOV R4, RZ, RZ, -R4 ;  /* 0x000000ffff047224 */ /* 0x000fce00078e0a04 */
.L_x_4:
[----:B------:R-:W-:-:S04]  /*0360*/  IADD3 R6, P2, PT, R5, UR12, RZ ;  /* 0x0000000c05067c10 */ /* 0x000fc8000ff5e0ff */
[----:B------:R-:W-:-:S05]  /*0370*/  LEA.HI.X.SX32 R7, R5, UR13, 0x1, P2 ;  /* 0x0000000d05077c11 */ /* 0x000fca00090f0eff */
[----:B------:R-:W2:Y:S01]  /*0380*/  LDG.E.U8 R6, desc[UR10][R6.64] ;  /* 0x0000000a06067981 */ /* 0x000ea2000c1e1100 */
[----:B------:R-:W-:Y:S02]  /*0390*/  VIADD R4, R4, 0x1 ;  /* 0x0000000104047836 */ /* 0x000fe40000000000 */
[----:B------:R-:W-:-:S03]  /*03a0*/  IMAD.IADD R5, R2, 0x1, R5 ;  /* 0x0000000102057824 */ /* 0x000fc600078e0205 */
[----:B------:R-:W-:Y:S02]  /*03b0*/  ISETP.NE.AND P2, PT, R4, RZ, PT ;  /* 0x000000ff0400720c */ /* 0x000fe40003f45270 */
[----:B0-2---:R-:W-:-:S05]  /*03c0*/  LEA R8, R6, UR4, 0x2 ;  /* 0x0000000406087c11 */ /* 0x005fca000f8e10ff */
[----:B------:R0:W-:Y:S06]  /*03d0*/  ATOMS.POPC.INC.32 RZ, [R8+URZ] ;  /* 0x0000000008ff7f8c */ /* 0x0001ec000d8000ff */
[----:B------:R-:W-:Y:S05]  /*03e0*/  @P2 BRA `(.L_x_4) ;  /* 0xfffffffc00dc2947 */ /* 0x000fea000383ffff */
.L_x_3:
[----:B------:R-:W-:Y:S05]  /*03f0*/  BSYNC.RECONVERGENT B1 ;  /* 0x0000000000017941 */ /* 0x000fea0003800200 */
.L_x_2:
[----:B------:R-:W-:Y:S05]  /*0400*/  @!P1 BRA `(.L_x_1) ;  /* 0x0000000000609947 */ /* 0x000fea0003800000 */
[----:B------:R-:W-:-:S07]  /*0410*/  SHF.R.S32.HI R17, RZ, 0x1f, R2 ;  /* 0x0000001fff117819 */ /* 0x000fce0000011402 */
.L_x_5:
[----:B------:R-:W-:-:S04]  /*0420*/  IADD3 R12, P1, PT, R5, UR14, RZ ;  /* 0x0000000e050c7c10 */ /* 0x000fc8000ff3e0ff */
[----:B------:R-:W-:Y:S02]  /*0430*/  LEA.HI.X.SX32 R13, R5, UR15, 0x1, P1 ;  /* 0x0000000f050d7c11 */ /* 0x000fe400088f0eff */
[----:B------:R-:W-:-:S03]  /*0440*/  IADD3 R6, P1, PT, R2, R12, RZ ;  /* 0x0000000c02067210 */ /* 0x000fc60007f3e0ff */
[----:B------:R-:W2:Y:S02]  /*0450*/  LDG.E.U8 R12, desc[UR10][R12.64] ;  /* 0x0000000a0c0c7981 */ /* 0x000ea4000c1e1100 */
[----:B------:R-:W-:Y:S01]  /*0460*/  IMAD.X R7, R17, 0x1, R13, P1 ;  /* 0x0000000111077824 */ /* 0x000fe200008e060d */
[----:B0-----:R-:W-:-:S04]  /*0470*/  IADD3 R8, P1, PT, R2, R6, RZ ;  /* 0x0000000602087210 */ /* 0x001fc80007f3e0ff */
[----:B------:R-:W3:Y:S01]  /*0480*/  LDG.E.U8 R6, desc[UR10][R6.64] ;  /* 0x0000000a06067981 */ /* 0x000ee2000c1e1100 */
[----:B------:R-:W-:Y:S01]  /*0490*/  IMAD.X R9, R17, 0x1, R7, P1 ;  /* 0x0000000111097824 */ /* 0x000fe200008e0607 */
[----:B------:R-:W-:-:S04]  /*04a0*/  IADD3 R10, P1, PT, R2, R8, RZ ;  /* 0x00000008020a7210 */ /* 0x000fc80007f3e0ff */
[----:B------:R-:W4:Y:S01]  /*04b0*/  LDG.E.U8 R8, desc[UR10][R8.64] ;  /* 0x0000000a08087981 */ /* 0x000f22000c1e1100 */
[----:B------:R-:W-:-:S05]  /*04c0*/  IMAD.X R11, R17, 0x1, R9, P1 ;  /* 0x00000001110b7824 */ /* 0x000fca00008e0609 */
[----:B------:R-:W5:Y:S01]  /*04d0*/  LDG.E.U8 R10, desc[UR10][R10.64] ;  /* 0x0000000a0a0a7981 */ /* 0x000f62000c1e1100 */
[----:B------:R-:W-:-:S05]  /*04e0*/  IMAD R5, R2, 0x4, R5 ;  /* 0x0000000402057824 */ /* 0x000fca00078e0205 */
[----:B------:R-:W-:Y:S02]  /*04f0*/  ISETP.GE.AND P1, PT, R5, UR5, PT ;  /* 0x0000000505007c0c */ /* 0x000fe4000bf26270 */
[----:B-12---:R-:W-:-:S05]  /*0500*/  LEA R4, R12, UR4, 0x2 ;  /* 0x000000040c047c11 */ /* 0x006fca000f8e10ff */
[----:B------:R1:W-:Y:S01]  /*0510*/  ATOMS.POPC.INC.32 RZ, [R4+URZ] ;  /* 0x0000000004ff7f8c */ /* 0x0003e2000d8000ff */
[----:B---3--:R-:W-:-:S05]  /*0520*/  LEA R14, R6, UR4, 0x2 ;  /* 0x00000004060e7c11 */ /* 0x008fca000f8e10ff */
[----:B------:R1:W-:Y:S01]  /*0530*/  ATOMS.POPC.INC.32 RZ, [R14+URZ] ;  /* 0x000000000eff7f8c */ /* 0x0003e2000d8000ff */
[----:B----4-:R-:W-:-:S05]  /*0540*/  LEA R15, R8, UR4, 0x2 ;  /* 0x00000004080f7c11 */ /* 0x010fca000f8e10ff */
[----:B------:R1:W-:Y:S01]  /*0550*/  ATOMS.POPC.INC.32 RZ, [R15+URZ] ;  /* 0x000000000fff7f8c */ /* 0x0003e2000d8000ff */
[----:B-----5:R-:W-:-:S05]  /*0560*/  LEA R16, R10, UR4, 0x2 ;  /* 0x000000040a107c11 */ /* 0x020fca000f8e10ff */
[----:B------:R1:W-:Y:S01]  /*0570*/  ATOMS.POPC.INC.32 RZ, [R16+URZ] ;  /* 0x0000000010ff7f8c */ /* 0x0003e2000d8000ff */
[----:B------:R-:W-:Y:S05]  /*0580*/  @!P1 BRA `(.L_x_5) ;  /* 0xfffffffc00a49947 */ /* 0x000fea000383ffff */
.L_x_1:
[----:B------:R-:W-:Y:S05]  /*0590*/  BSYNC.RECONVERGENT B0 ;  /* 0x0000000000007941 */ /* 0x000fea0003800200 */
.L_x_0:
[----:B------:R-:W-:Y:S06]  /*05a0*/  BAR.SYNC.DEFER_BLOCKING 0x0 ;  /* 0x0000000000007b1d */ /* 0x000fec0000010000 */
[----:B------:R-:W-:Y:S05]  /*05b0*/  @P0 EXIT ;  /* 0x000000000000094d */ /* 0x000fea0003800000 */
[----:B------:R-:W2:Y:S01]  /*05c0*/  LDS R3, [R3] ;  /* 0x0000000003037984 */ /* 0x000ea20000000800 */
[----:B-1----:R-:W1:Y:S02]  /*05d0*/  LDC.64 R4, c[0x0][0x380] ;  /* 0x0000e000ff047b82 */ /* 0x002e640000000a00 */
[----:B-1----:R-:W-:-:S05]  /*05e0*/  IMAD.WIDE.U32 R4, R0, 0x4, R4 ;  /* 0x0000000400047825 */ /* 0x002fca00078e0004 */
[----:B--2---:R-:W-:Y:S01]  /*05f0*/  REDG.E.ADD.STRONG.GPU desc[UR10][R4.64], R3 ;  /* 0x000000030400798e */ /* 0x004fe2000c12e10a */
[----:B------:R-:W-:Y:S05]  /*0600*/  EXIT ;  /* 0x000000000000794d */ /* 0x000fea0003800000 */
.L_x_6:
[----:B------:R-:W-:-:S00]  /*0610*/  BRA `(.L_x_6) ;  /* 0xfffffffc00fc7947 */ /* 0x000fc0000383ffff */
[----:B------:R-:W-:-:S00]  /*0620*/  NOP ;  /* 0x0000000000007918 */ /* 0x000fc00000000000 */
        /* <DEDUP_REMOVED lines=13> */
.L_x_7:


//--------------------- .nv.shared._Z5histoPjPhii --------------------------
	.section	.nv.shared._Z5histoPjPhii,"aw",@nobits
	.sectionflags	@""
	.align	4
.nv.shared._Z5histoPjPhii:
	.zero		2048


//--------------------- .nv.shared.reserved.0     --------------------------
	.section	.nv.shared.reserved.0,"aw",@nobits
	.weak		__nv_reservedSMEM_offset_0_alias
	.size		__nv_reservedSMEM_offset_0_alias, 0, 64
	.other		__nv_reservedSMEM_offset_0_alias,@"STO_CUDA_RESERVED_SHARED STV_DEFAULT"
__nv_reservedSMEM_offset_0_alias:
	.zero		0
	.zero		64


//--------------------- .nv.constant0._Z5histoPjPhii --------------------------
	.section	.nv.constant0._Z5histoPjPhii,"a",@progbits
	.sectionflags	@""
	.align	4
.nv.constant0._Z5histoPjPhii:
	.zero		920


//--------------------- SYMBOLS --------------------------

	.type		.nv.reservedSmem.offset0,@object
	.size		.nv.reservedSmem.offset0,0x4
	.type		.nv.reservedSmem.cap,@object
	.size		.nv.reservedSmem.cap,0x4
